	.headerflags	@"EF_CUDA_TEXMODE_UNIFIED EF_CUDA_64BIT_ADDRESS EF_CUDA_ACCELERATORS EF_CUDA_SM90 EF_CUDA_VIRTUAL_SM(EF_CUDA_SM90)"
	.elftype	@"ET_EXEC"


//--------------------- .nv.info                  --------------------------
	.section	.nv.info,"",@"SHT_CUDA_INFO"
	.align	4


	//----- nvinfo : EIATTR_REGCOUNT
	.align		4
        /*0000*/ 	.byte	0x04, 0x2f
        /*0002*/ 	.short	(.L_2 - .L_1)
	.align		4
.L_1:
        /*0004*/ 	.word	index@(triton_poi_fused_tanh_0)
        /*0008*/ 	.word	0x0000000c


	//----- nvinfo : EIATTR_MIN_STACK_SIZE
	.align		4
.L_2:
        /*000c*/ 	.byte	0x04, 0x12
        /*000e*/ 	.short	(.L_4 - .L_3)
	.align		4
.L_3:
        /*0010*/ 	.word	index@(triton_poi_fused_tanh_0)
        /*0014*/ 	.word	0x00000000


	//----- nvinfo : EIATTR_FRAME_SIZE
	.align		4
.L_4:
        /*0018*/ 	.byte	0x04, 0x11
        /*001a*/ 	.short	(.L_6 - .L_5)
	.align		4
.L_5:
        /*001c*/ 	.word	index@(triton_poi_fused_tanh_0)
        /*0020*/ 	.word	0x00000000


	//----- nvinfo : EIATTR_MIN_STACK_SIZE
	.align		4
.L_6:
        /*0024*/ 	.byte	0x04, 0x12
        /*0026*/ 	.short	(.L_8 - .L_7)
	.align		4
.L_7:
        /*0028*/ 	.word	index@(triton_poi_fused_tanh_0)
        /*002c*/ 	.word	0x00000000
.L_8:


//--------------------- .nv.info.triton_poi_fused_tanh_0 --------------------------
	.section	.nv.info.triton_poi_fused_tanh_0,"",@"SHT_CUDA_INFO"
	.sectionflags	@""
	.align	4


	//----- nvinfo : EIATTR_CUDA_API_VERSION
	.align		4
        /*0000*/ 	.byte	0x04, 0x37
        /*0002*/ 	.short	(.L_10 - .L_9)
.L_9:
        /*0004*/ 	.word	0x0000007c


	//----- nvinfo : EIATTR_KPARAM_INFO
	.align		4
.L_10:
        /*0008*/ 	.byte	0x04, 0x17
        /*000a*/ 	.short	(.L_12 - .L_11)
.L_11:
        /*000c*/ 	.word	0x00000000
        /*0010*/ 	.short	0x0002
        /*0012*/ 	.short	0x0010
        /*0014*/ 	.byte	0x00, 0xf0, 0x11, 0x00


	//----- nvinfo : EIATTR_KPARAM_INFO
	.align		4
.L_12:
        /*0018*/ 	.byte	0x04, 0x17
        /*001a*/ 	.short	(.L_14 - .L_13)
.L_13:
        /*001c*/ 	.word	0x00000000
        /*0020*/ 	.short	0x0001
        /*0022*/ 	.short	0x0008
        /*0024*/ 	.byte	0x00, 0xf4, 0x21, 0x00


	//----- nvinfo : EIATTR_KPARAM_INFO
	.align		4
.L_14:
        /*0028*/ 	.byte	0x04, 0x17
        /*002a*/ 	.short	(.L_16 - .L_15)
.L_15:
        /*002c*/ 	.word	0x00000000
        /*0030*/ 	.short	0x0000
        /*0032*/ 	.short	0x0000
        /*0034*/ 	.byte	0x00, 0xf4, 0x21, 0x00


	//----- nvinfo : EIATTR_SPARSE_MMA_MASK
	.align		4
.L_16:
        /*0038*/ 	.byte	0x03, 0x50
        /*003a*/ 	.short	0x0000


	//----- nvinfo : EIATTR_MAXREG_COUNT
	.align		4
        /*003c*/ 	.byte	0x03, 0x1b
        /*003e*/ 	.short	0x00ff


	//----- nvinfo : EIATTR_EXIT_INSTR_OFFSETS
	.align		4
        /*0040*/ 	.byte	0x04, 0x1c
        /*0042*/ 	.short	(.L_18 - .L_17)


	//   ....[0]....
.L_17:
        /*0044*/ 	.word	0x000002b0


	//   ....[1]....
        /*0048*/ 	.word	0x000002d0


	//----- nvinfo : EIATTR_REQNTID
	.align		4
.L_18:
        /*004c*/ 	.byte	0x04, 0x10
        /*004e*/ 	.short	(.L_20 - .L_19)
.L_19:
        /*0050*/ 	.word	0x00000080
        /*0054*/ 	.word	0x00000001
        /*0058*/ 	.word	0x00000001


	//----- nvinfo : EIATTR_CRS_STACK_SIZE
	.align		4
.L_20:
        /*005c*/ 	.byte	0x04, 0x1e
        /*005e*/ 	.short	(.L_22 - .L_21)
.L_21:
        /*0060*/ 	.word	0x00000000


	//----- nvinfo : EIATTR_CBANK_PARAM_SIZE
	.align		4
.L_22:
        /*0064*/ 	.byte	0x03, 0x19
        /*0066*/ 	.short	0x0014


	//----- nvinfo : EIATTR_PARAM_CBANK
	.align		4
        /*0068*/ 	.byte	0x04, 0x0a
        /*006a*/ 	.short	(.L_24 - .L_23)
	.align		4
.L_23:
        /*006c*/ 	.word	index@(.nv.constant0.triton_poi_fused_tanh_0)
        /*0070*/ 	.short	0x0210
        /*0072*/ 	.short	0x0014


	//----- nvinfo : EIATTR_SW_WAR
	.align		4
.L_24:
        /*0074*/ 	.byte	0x04, 0x36
        /*0076*/ 	.short	(.L_26 - .L_25)
.L_25:
        /*0078*/ 	.word	0x00000008
.L_26:


//--------------------- .nv.callgraph             --------------------------
	.section	.nv.callgraph,"",@"SHT_CUDA_CALLGRAPH"
	.align	4
	.sectionentsize	8
	.align		4
        /*0000*/ 	.word	0x00000000
	.align		4
        /*0004*/ 	.word	0xffffffff
	.align		4
        /*0008*/ 	.word	0x00000000
	.align		4
        /*000c*/ 	.word	0xfffffffe
	.align		4
        /*0010*/ 	.word	0x00000000
	.align		4
        /*0014*/ 	.word	0xfffffffd
	.align		4
        /*0018*/ 	.word	0x00000000
	.align		4
        /*001c*/ 	.word	0xfffffffc


//--------------------- .nv.constant4             --------------------------
	.section	.nv.constant4,"a",@progbits
	.align	8
	.align		8
.nv.constant4:
        /*0000*/ 	.dword	_$_str


//--------------------- .text.triton_poi_fused_tanh_0 --------------------------
	.section	.text.triton_poi_fused_tanh_0,"ax",@progbits
	.align	128
        .global         triton_poi_fused_tanh_0
        .type           triton_poi_fused_tanh_0,@function
        .size           triton_poi_fused_tanh_0,(.L_x_4 - triton_poi_fused_tanh_0)
        .other          triton_poi_fused_tanh_0,@"STO_CUDA_ENTRY STV_DEFAULT"
triton_poi_fused_tanh_0:
.text.triton_poi_fused_tanh_0:
[----:B------:R-:W0:Y:S02]  /*0000*/  LDC R1, c[0x0][0x28] ;  /* 0x00000a00ff017b82 */ /* 0x000e240000000800 */
[----:B------:R-:W1:Y:S01]  /*0010*/  S2R R0, SR_TID.X ;  /* 0x0000000000007919 */ /* 0x000e620000002100 */
[----:B------:R-:W2:Y:S01]  /*0020*/  LDC.64 R2, c[0x0][0x210] ;  /* 0x00008400ff027b82 */ /* 0x000ea20000000a00 */
[----:B------:R-:W-:Y:S01]  /*0030*/  ULDC.64 UR4, c[0x0][0x208] ;  /* 0x0000820000047ab9 */ /* 0x000fe20000000a00 */
[----:B------:R-:W3:Y:S06]  /*0040*/  S2R R7, SR_CTAID.X ;  /* 0x0000000000077919 */ /* 0x000eec0000002500 */
[----:B------:R-:W4:Y:S01]  /*0050*/  LDC.64 R4, c[0x0][0x218] ;  /* 0x00008600ff047b82 */ /* 0x000f220000000a00 */
[----:B-1----:R-:W-:-:S02]  /*0060*/  LOP3.LUT R0, R0, 0x7f, RZ, 0xc0, !PT ;  /* 0x0000007f00007812 */ /* 0x002fc400078ec0ff */
[----:B---3--:R-:W-:Y:S02]  /*0070*/  SHF.R.S32.HI R6, RZ, 0x18, R7 ;  /* 0x00000018ff067819 */ /* 0x008fe40000011407 */
[----:B------:R-:W-:Y:S02]  /*0080*/  LEA R7, R7, R0, 0x7 ;  /* 0x0000000007077211 */ /* 0x000fe400078e38ff */
[----:B------:R-:W-:Y:S02]  /*0090*/  SGXT R0, R6, 0x1 ;  /* 0x000000010600781a */ /* 0x000fe40000000200 */
[C---:B------:R-:W-:Y:S01]  /*00a0*/  ISETP.GE.AND P0, PT, R7.reuse, 0x100, PT ;  /* 0x000001000700780c */ /* 0x040fe20003f06270 */
[----:B--2---:R-:W-:Y:S01]  /*00b0*/  IMAD.WIDE R2, R7, 0x4, R2 ;  /* 0x0000000407027825 */ /* 0x004fe200078e0202 */
[----:B------:R-:W-:-:S04]  /*00c0*/  LEA.HI R0, R0, R7, RZ, 0x2 ;  /* 0x0000000700007211 */ /* 0x000fc800078f10ff */
[----:B------:R-:W-:-:S04]  /*00d0*/  LOP3.LUT R0, R0, 0xfffffffc, RZ, 0xc0, !PT ;  /* 0xfffffffc00007812 */ /* 0x000fc800078ec0ff */
[----:B------:R-:W-:Y:S01]  /*00e0*/  IADD3 R9, R7, -R0, RZ ;  /* 0x8000000007097210 */ /* 0x000fe20007ffe0ff */
[----:B------:R-:W-:Y:S01]  /*00f0*/  HFMA2.MMA R0, -RZ, RZ, 0, 0 ;  /* 0x00000000ff007435 */ /* 0x000fe200000001ff */
[----:B------:R-:W-:-:S03]  /*0100*/  MOV R7, RZ ;  /* 0x000000ff00077202 */ /* 0x000fc60000000f00 */
[----:B----4-:R-:W-:-:S05]  /*0110*/  IMAD.WIDE R4, R9, 0x4, R4 ;  /* 0x0000000409047825 */ /* 0x010fca00078e0204 */
[----:B------:R-:W2:Y:S04]  /*0120*/  @!P0 LDG.E.EL R7, desc[UR4][R4.64] ;  /* 0x0000000404078981 */ /* 0x000ea8000c2e1900 */
[----:B------:R-:W2:Y:S01]  /*0130*/  @!P0 LDG.E R0, desc[UR4][R2.64] ;  /* 0x0000000402008981 */ /* 0x000ea2000c1e1900 */
[----:B------:R-:W-:Y:S01]  /*0140*/  BSSY B0, `(.L_x_0) ;  /* 0x0000016000007945 */ /* 0x000fe20003800000 */
[----:B--2---:R-:W-:-:S04]  /*0150*/  FADD R7, R7, R0 ;  /* 0x0000000007077221 */ /* 0x004fc80000000000 */
[----:B------:R-:W-:-:S05]  /*0160*/  FADD.FTZ R6, |R7|, -RZ ;  /* 0x800000ff07067221 */ /* 0x000fca0000010200 */
[----:B------:R-:W-:-:S13]  /*0170*/  FSETP.GE.AND P1, PT, R6, 0.60000002384185791016, PT ;  /* 0x3f19999a0600780b */ /* 0x000fda0003f26000 */
[----:B------:R-:W-:Y:S05]  /*0180*/  @!P1 BRA `(.L_x_1) ;  /* 0x0000000000289947 */ /* 0x000fea0003800000 */
[C---:B------:R-:W-:Y:S01]  /*0190*/  FMUL R0, R6.reuse, 2.8853900432586669922 ;  /* 0x4038aa3b06007820 */ /* 0x040fe20000400000 */
[----:B------:R-:W-:Y:S02]  /*01a0*/  MOV R5, 0x3f800000 ;  /* 0x3f80000000057802 */ /* 0x000fe40000000f00 */
[----:B------:R-:W-:-:S03]  /*01b0*/  FSETP.GE.AND P1, PT, R6, 9.010913848876953125, PT ;  /* 0x41102cb40600780b */ /* 0x000fc60003f26000 */
[----:B------:R-:W1:Y:S02]  /*01c0*/  MUFU.EX2 R0, R0 ;  /* 0x0000000000007308 */ /* 0x000e640000000800 */
[----:B-1----:R-:W-:-:S06]  /*01d0*/  FADD R4, R0, 1 ;  /* 0x3f80000000047421 */ /* 0x002fcc0000000000 */
[----:B------:R-:W1:Y:S02]  /*01e0*/  MUFU.RCP R4, R4 ;  /* 0x0000000400047308 */ /* 0x000e640000001000 */
[----:B-1----:R-:W-:-:S05]  /*01f0*/  FFMA.FTZ R5, R4, -2, R5 ;  /* 0xc000000004057823 */ /* 0x002fca0000010005 */
[----:B------:R-:W-:-:S04]  /*0200*/  FSEL R5, R5, 1, !P1 ;  /* 0x3f80000005057808 */ /* 0x000fc80004800000 */
[----:B------:R-:W-:Y:S01]  /*0210*/  LOP3.LUT R5, R5, 0x80000000, R7, 0xf8, !PT ;  /* 0x8000000005057812 */ /* 0x000fe200078ef807 */
[----:B------:R-:W-:Y:S06]  /*0220*/  BRA `(.L_x_2) ;  /* 0x00000000001c7947 */ /* 0x000fec0003800000 */
.L_x_1:
[----:B------:R-:W-:Y:S01]  /*0230*/  MOV R0, 0x3c80f082 ;  /* 0x3c80f08200007802 */ /* 0x000fe20000000f00 */
[----:B------:R-:W-:-:S04]  /*0240*/  FMUL R5, R7, R7 ;  /* 0x0000000707057220 */ /* 0x000fc80000400000 */
[----:B------:R-:W-:-:S04]  /*0250*/  FFMA.FTZ R0, R5, R0, -0.052303962409496307373 ;  /* 0xbd563cae05007423 */ /* 0x000fc80000010000 */
[----:B------:R-:W-:-:S04]  /*0260*/  FFMA.FTZ R0, R5, R0, 0.1331529766321182251 ;  /* 0x3e08594105007423 */ /* 0x000fc80000010000 */
[----:B------:R-:W-:-:S04]  /*0270*/  FFMA.FTZ R0, R5, R0, -0.33332768082618713379 ;  /* 0xbeaaa9ed05007423 */ /* 0x000fc80000010000 */
[----:B------:R-:W-:-:S04]  /*0280*/  FFMA.FTZ R0, R5, R0, RZ ;  /* 0x0000000005007223 */ /* 0x000fc800000100ff */
[----:B------:R-:W-:-:S07]  /*0290*/  FFMA.FTZ R5, R7, R0, R7 ;  /* 0x0000000007057223 */ /* 0x000fce0000010007 */
.L_x_2:
[----:B------:R-:W-:Y:S05]  /*02a0*/  BSYNC B0 ;  /* 0x0000000000007941 */ /* 0x000fea0003800000 */
.L_x_0:
[----:B------:R-:W-:Y:S05]  /*02b0*/  @P0 EXIT ;  /* 0x000000000000094d */ /* 0x000fea0003800000 */
[----:B------:R-:W-:Y:S01]  /*02c0*/  STG.E desc[UR4][R2.64], R5 ;  /* 0x0000000502007986 */ /* 0x000fe2000c101904 */
[----:B------:R-:W-:Y:S05]  /*02d0*/  EXIT ;  /* 0x000000000000794d */ /* 0x000fea0003800000 */
.L_x_3:
[----:B------:R-:W-:-:S00]  /*02e0*/  BRA `(.L_x_3) ;  /* 0xfffffffc00fc7947 */ /* 0x000fc0000383ffff */
[----:B------:R-:W-:-:S00]  /*02f0*/  NOP ;  /* 0x0000000000007918 */ /* 0x000fc00000000000 */
        /* <DEDUP_REMOVED lines=8> */
.L_x_4:


//--------------------- .nv.global.init           --------------------------
	.section	.nv.global.init,"aw",@progbits
.nv.global.init:
	.type		_$_str,@object
	.size		_$_str,(.L_0 - _$_str)
_$_str:
        /*0000*/ 	.byte	0x5f, 0x5f, 0x43, 0x55, 0x44, 0x41, 0x5f, 0x46, 0x54, 0x5a, 0x00
.L_0:


//--------------------- .nv.constant0.triton_poi_fused_tanh_0 --------------------------
	.section	.nv.constant0.triton_poi_fused_tanh_0,"a",@progbits
	.sectionflags	@""
	.align	4
.nv.constant0.triton_poi_fused_tanh_0:
	.zero		548
